	.headerflags	@"EF_CUDA_TEXMODE_UNIFIED EF_CUDA_64BIT_ADDRESS EF_CUDA_SM86 EF_CUDA_VIRTUAL_SM(EF_CUDA_SM86)"
	.elftype	@"ET_EXEC"


//--------------------- .nv.info                  --------------------------
	.section	.nv.info,"",@"SHT_CUDA_INFO"
	.align	4


	//----- nvinfo : EIATTR_REGCOUNT
	.align		4
        /*0000*/ 	.byte	0x04, 0x2f
        /*0002*/ 	.short	(.L_1 - .L_0)
	.align		4
.L_0:
        /*0004*/ 	.word	index@(triton_red_fused__to_copy_mean_pow_5)
        /*0008*/ 	.word	0x0000000d


	//----- nvinfo : EIATTR_MIN_STACK_SIZE
	.align		4
.L_1:
        /*000c*/ 	.byte	0x04, 0x12
        /*000e*/ 	.short	(.L_3 - .L_2)
	.align		4
.L_2:
        /*0010*/ 	.word	index@(triton_red_fused__to_copy_mean_pow_5)
        /*0014*/ 	.word	0x00000000


	//----- nvinfo : EIATTR_FRAME_SIZE
	.align		4
.L_3:
        /*0018*/ 	.byte	0x04, 0x11
        /*001a*/ 	.short	(.L_5 - .L_4)
	.align		4
.L_4:
        /*001c*/ 	.word	index@(triton_red_fused__to_copy_mean_pow_5)
        /*0020*/ 	.word	0x00000000


	//----- nvinfo : EIATTR_MIN_STACK_SIZE
	.align		4
.L_5:
        /*0024*/ 	.byte	0x04, 0x12
        /*0026*/ 	.short	(.L_7 - .L_6)
	.align		4
.L_6:
        /*0028*/ 	.word	index@(triton_red_fused__to_copy_mean_pow_5)
        /*002c*/ 	.word	0x00000000
.L_7:


//--------------------- .nv.info.triton_red_fused__to_copy_mean_pow_5 --------------------------
	.section	.nv.info.triton_red_fused__to_copy_mean_pow_5,"",@"SHT_CUDA_INFO"
	.sectionflags	@""
	.align	4


	//----- nvinfo : EIATTR_CUDA_API_VERSION
	.align		4
        /*0000*/ 	.byte	0x04, 0x37
        /*0002*/ 	.short	(.L_9 - .L_8)
.L_8:
        /*0004*/ 	.word	0x0000007c


	//----- nvinfo : EIATTR_SW2861232_WAR
	.align		4
.L_9:
        /*0008*/ 	.byte	0x01, 0x35
	.zero		2


	//----- nvinfo : EIATTR_PARAM_CBANK
	.align		4
        /*000c*/ 	.byte	0x04, 0x0a
        /*000e*/ 	.short	(.L_11 - .L_10)
	.align		4
.L_10:
        /*0010*/ 	.word	index@(.nv.constant0.triton_red_fused__to_copy_mean_pow_5)
        /*0014*/ 	.short	0x0160
        /*0016*/ 	.short	0x0020


	//----- nvinfo : EIATTR_CBANK_PARAM_SIZE
	.align		4
.L_11:
        /*0018*/ 	.byte	0x03, 0x19
        /*001a*/ 	.short	0x0020


	//----- nvinfo : EIATTR_KPARAM_INFO
	.align		4
        /*001c*/ 	.byte	0x04, 0x17
        /*001e*/ 	.short	(.L_13 - .L_12)
.L_12:
        /*0020*/ 	.word	0x00000000
        /*0024*/ 	.short	0x0004
        /*0026*/ 	.short	0x0018
        /*0028*/ 	.byte	0x00, 0xf4, 0x21, 0x00


	//----- nvinfo : EIATTR_KPARAM_INFO
	.align		4
.L_13:
        /*002c*/ 	.byte	0x04, 0x17
        /*002e*/ 	.short	(.L_15 - .L_14)
.L_14:
        /*0030*/ 	.word	0x00000000
        /*0034*/ 	.short	0x0003
        /*0036*/ 	.short	0x0014
        /*0038*/ 	.byte	0x00, 0xf0, 0x11, 0x00


	//----- nvinfo : EIATTR_KPARAM_INFO
	.align		4
.L_15:
        /*003c*/ 	.byte	0x04, 0x17
        /*003e*/ 	.short	(.L_17 - .L_16)
.L_16:
        /*0040*/ 	.word	0x00000000
        /*0044*/ 	.short	0x0002
        /*0046*/ 	.short	0x0010
        /*0048*/ 	.byte	0x00, 0xf0, 0x11, 0x00


	//----- nvinfo : EIATTR_KPARAM_INFO
	.align		4
.L_17:
        /*004c*/ 	.byte	0x04, 0x17
        /*004e*/ 	.short	(.L_19 - .L_18)
.L_18:
        /*0050*/ 	.word	0x00000000
        /*0054*/ 	.short	0x0001
        /*0056*/ 	.short	0x0008
        /*0058*/ 	.byte	0x00, 0xf4, 0x21, 0x00


	//----- nvinfo : EIATTR_KPARAM_INFO
	.align		4
.L_19:
        /*005c*/ 	.byte	0x04, 0x17
        /*005e*/ 	.short	(.L_21 - .L_20)
.L_20:
        /*0060*/ 	.word	0x00000000
        /*0064*/ 	.short	0x0000
        /*0066*/ 	.short	0x0000
        /*0068*/ 	.byte	0x00, 0xf4, 0x21, 0x00


	//----- nvinfo : EIATTR_MAXREG_COUNT
	.align		4
.L_21:
        /*006c*/ 	.byte	0x03, 0x1b
        /*006e*/ 	.short	0x00ff


	//----- nvinfo : EIATTR_COOP_GROUP_MASK_REGIDS
	.align		4
        /*0070*/ 	.byte	0x04, 0x29
        /*0072*/ 	.short	(.L_23 - .L_22)


	//   ....[0]....
.L_22:
        /*0074*/ 	.word	0xffffffff


	//   ....[1]....
        /*0078*/ 	.word	0xffffffff


	//   ....[2]....
        /*007c*/ 	.word	0xffffffff


	//   ....[3]....
        /*0080*/ 	.word	0xffffffff


	//   ....[4]....
        /*0084*/ 	.word	0xffffffff


	//   ....[5]....
        /*0088*/ 	.word	0xffffffff


	//----- nvinfo : EIATTR_COOP_GROUP_INSTR_OFFSETS
	.align		4
.L_23:
        /*008c*/ 	.byte	0x04, 0x28
        /*008e*/ 	.short	(.L_25 - .L_24)


	//   ....[0]....
.L_24:
        /*0090*/ 	.word	0x000001d0


	//   ....[1]....
        /*0094*/ 	.word	0x00000200


	//   ....[2]....
        /*0098*/ 	.word	0x00000240


	//   ....[3]....
        /*009c*/ 	.word	0x00000260


	//   ....[4]....
        /*00a0*/ 	.word	0x00000280


	//   ....[5]....
        /*00a4*/ 	.word	0x00000300


	//----- nvinfo : EIATTR_EXIT_INSTR_OFFSETS
	.align		4
.L_25:
        /*00a8*/ 	.byte	0x04, 0x1c
        /*00aa*/ 	.short	(.L_27 - .L_26)


	//   ....[0]....
.L_26:
        /*00ac*/ 	.word	0x00000340


	//   ....[1]....
        /*00b0*/ 	.word	0x00000390


	//----- nvinfo : EIATTR_REQNTID
	.align		4
.L_27:
        /*00b4*/ 	.byte	0x04, 0x10
        /*00b6*/ 	.short	(.L_29 - .L_28)
.L_28:
        /*00b8*/ 	.word	0x00000040
        /*00bc*/ 	.word	0x00000001
        /*00c0*/ 	.word	0x00000001


	//----- nvinfo : EIATTR_CRS_STACK_SIZE
	.align		4
.L_29:
        /*00c4*/ 	.byte	0x04, 0x1e
        /*00c6*/ 	.short	(.L_31 - .L_30)
.L_30:
        /*00c8*/ 	.word	0x00000000
.L_31:


//--------------------- .nv.callgraph             --------------------------
	.section	.nv.callgraph,"",@"SHT_CUDA_CALLGRAPH"
	.align	4
	.sectionentsize	8
	.align		4
        /*0000*/ 	.word	0x00000000
	.align		4
        /*0004*/ 	.word	0xffffffff
	.align		4
        /*0008*/ 	.word	0x00000000
	.align		4
        /*000c*/ 	.word	0xfffffffe
	.align		4
        /*0010*/ 	.word	0x00000000
	.align		4
        /*0014*/ 	.word	0xfffffffd
	.align		4
        /*0018*/ 	.word	0x00000000
	.align		4
        /*001c*/ 	.word	0xfffffffc


//--------------------- .nv.rel.action            --------------------------
	.section	.nv.rel.action,"",@"SHT_CUDA_RELOCINFO"
	.align	8
	.sectionentsize	8
        /*0000*/ 	.byte	0x73, 0x00, 0x00, 0x00, 0x00, 0x00, 0x00, 0x00, 0x00, 0x00, 0x00, 0x11, 0x25, 0x00, 0x05, 0x36


//--------------------- .nv.constant0.triton_red_fused__to_copy_mean_pow_5 --------------------------
	.section	.nv.constant0.triton_red_fused__to_copy_mean_pow_5,"a",@progbits
	.sectionflags	@""
	.align	4
.nv.constant0.triton_red_fused__to_copy_mean_pow_5:
	.zero		384


//--------------------- .text.triton_red_fused__to_copy_mean_pow_5 --------------------------
	.section	.text.triton_red_fused__to_copy_mean_pow_5,"ax",@progbits
	.sectionflags	@"SHF_BARRIERS=1"
	.sectioninfo	@"SHI_REGISTERS=13"
	.align	128
        .global         triton_red_fused__to_copy_mean_pow_5
        .type           triton_red_fused__to_copy_mean_pow_5,@function
        .size           triton_red_fused__to_copy_mean_pow_5,(.L_x_3 - triton_red_fused__to_copy_mean_pow_5)
        .other          triton_red_fused__to_copy_mean_pow_5,@"STO_CUDA_ENTRY STV_DEFAULT"
triton_red_fused__to_copy_mean_pow_5:
.text.triton_red_fused__to_copy_mean_pow_5:
[----:B------:R-:W-:Y:S02]  /*0000*/  IMAD.MOV.U32 R1, RZ, RZ, c[0x0][0x28] ;  /* 0x00000a00ff017624 */ /* 0x000fe400078e00ff */
[----:B------:R-:W0:Y:S01]  /*0010*/  S2R R8, SR_CTAID.X ;  /* 0x0000000000087919 */ /* 0x000e220000002500 */
[----:B------:R-:W-:Y:S01]  /*0020*/  ULDC.64 UR4, c[0x0][0x118] ;  /* 0x0000460000047ab9 */ /* 0x000fe20000000a00 */
[----:B------:R-:W-:Y:S02]  /*0030*/  BSSY B0, `(.L_x_0) ;  /* 0x0000011000007945 */ /* 0x000fe40003800000 */
[----:B------:R-:W1:Y:S01]  /*0040*/  S2R R10, SR_TID.X ;  /* 0x00000000000a7919 */ /* 0x000e620000002100 */
[----:B0-----:R-:W-:Y:S01]  /*0050*/  IMAD.HI R2, R8, 0x2aaaaaab, RZ ;  /* 0x2aaaaaab08027827 */ /* 0x001fe200078e02ff */
[----:B-1----:R-:W-:-:S04]  /*0060*/  SHF.L.U32 R0, R10, 0x1, RZ ;  /* 0x000000010a007819 */ /* 0x002fc800000006ff */
[----:B------:R-:W-:Y:S02]  /*0070*/  SHF.R.S32.HI R3, RZ, 0x1, R2 ;  /* 0x00000001ff037819 */ /* 0x000fe40000011402 */
[----:B------:R-:W-:Y:S02]  /*0080*/  LOP3.LUT R0, R0, 0x7e, RZ, 0xc0, !PT ;  /* 0x0000007e00007812 */ /* 0x000fe400078ec0ff */
[----:B------:R-:W-:Y:S02]  /*0090*/  LEA.HI R3, R2, R3, RZ, 0x1 ;  /* 0x0000000302037211 */ /* 0x000fe400078f08ff */
[----:B------:R-:W-:-:S03]  /*00a0*/  ISETP.GE.U32.AND P0, PT, R0, 0x60, PT ;  /* 0x000000600000780c */ /* 0x000fc60003f06070 */
[----:B------:R-:W-:-:S04]  /*00b0*/  IMAD R5, R3, -0xc, R8 ;  /* 0xfffffff403057824 */ /* 0x000fc800078e0208 */
[----:B------:R-:W-:Y:S01]  /*00c0*/  IMAD R2, R5, 0x60, R0 ;  /* 0x0000006005027824 */ /* 0x000fe200078e0200 */
[----:B------:R-:W-:-:S03]  /*00d0*/  MOV R0, RZ ;  /* 0x000000ff00007202 */ /* 0x000fc60000000f00 */
[----:B------:R-:W-:Y:S02]  /*00e0*/  IMAD R2, R3, 0xd80, R2 ;  /* 0x00000d8003027824 */ /* 0x000fe400078e0202 */
[----:B------:R-:W-:-:S03]  /*00f0*/  IMAD.MOV.U32 R3, RZ, RZ, 0x2 ;  /* 0x00000002ff037424 */ /* 0x000fc600078e00ff */
[----:B------:R-:W-:-:S05]  /*0100*/  IADD3 R2, R2, 0x480, RZ ;  /* 0x0000048002027810 */ /* 0x000fca0007ffe0ff */
[----:B------:R-:W-:Y:S01]  /*0110*/  IMAD.WIDE R2, R2, R3, c[0x0][0x160] ;  /* 0x0000580002027625 */ /* 0x000fe200078e0203 */
[----:B------:R-:W-:Y:S05]  /*0120*/  @P0 BRA `(.L_x_1) ;  /* 0x0000001000000947 */ /* 0x000fea0003800000 */
[----:B------:R0:W5:Y:S02]  /*0130*/  LDG.E.EF R0, [R2.64] ;  /* 0x0000000402007981 */ /* 0x000164000c0e1900 */
.L_x_1:
[----:B------:R-:W-:Y:S05]  /*0140*/  BSYNC B0 ;  /* 0x0000000000007941 */ /* 0x000fea0003800000 */
.L_x_0:
[C---:B0----5:R-:W-:Y:S02]  /*0150*/  PRMT R2, R0.reuse, 0x7632, R2 ;  /* 0x0000763200027816 */ /* 0x061fe40000000002 */
[----:B------:R-:W-:Y:S02]  /*0160*/  SHF.L.U32 R0, R0, 0x10, RZ ;  /* 0x0000001000007819 */ /* 0x000fe400000006ff */
[----:B------:R-:W-:Y:S01]  /*0170*/  ISETP.GE.AND P1, PT, R10, 0x2, PT ;  /* 0x000000020a00780c */ /* 0x000fe20003f26270 */
[----:B------:R-:W-:-:S04]  /*0180*/  IMAD.U32 R2, R2, 0x10000, RZ ;  /* 0x0001000002027824 */ /* 0x000fc800078e00ff */
[----:B------:R-:W-:-:S04]  /*0190*/  FMUL R3, R2, R2 ;  /* 0x0000000202037220 */ /* 0x000fc80000400000 */
[----:B------:R-:W-:-:S05]  /*01a0*/  FFMA R3, R0, R0, R3 ;  /* 0x0000000000037223 */ /* 0x000fca0000000003 */
[----:B------:R-:W-:Y:S02]  /*01b0*/  FSEL R3, R3, RZ, !P0 ;  /* 0x000000ff03037208 */ /* 0x000fe40004000000 */
[----:B------:R-:W-:-:S03]  /*01c0*/  LOP3.LUT P0, RZ, R10, 0x1f, RZ, 0xc0, !PT ;  /* 0x0000001f0aff7812 */ /* 0x000fc6000780c0ff */
[----:B------:R-:W0:Y:S02]  /*01d0*/  SHFL.BFLY PT, R0, R3, 0x10, 0x1f ;  /* 0x0e001f0003007f89 */ /* 0x000e2400000e0000 */
[----:B0-----:R-:W-:Y:S01]  /*01e0*/  FADD R0, R3, R0 ;  /* 0x0000000003007221 */ /* 0x001fe20000000000 */
[----:B------:R-:W-:-:S04]  /*01f0*/  SHF.R.U32.HI R3, RZ, 0x3, R10 ;  /* 0x00000003ff037819 */ /* 0x000fc8000001160a */
[----:B------:R-:W0:Y:S01]  /*0200*/  SHFL.BFLY PT, R5, R0, 0x8, 0x1f ;  /* 0x0d001f0000057f89 */ /* 0x000e2200000e0000 */
[----:B------:R-:W-:Y:S01]  /*0210*/  LOP3.LUT R3, R3, 0x4, RZ, 0xc0, !PT ;  /* 0x0000000403037812 */ /* 0x000fe200078ec0ff */
[----:B0-----:R-:W-:Y:S01]  /*0220*/  FADD R5, R0, R5 ;  /* 0x0000000500057221 */ /* 0x001fe20000000000 */
[----:B------:R-:W-:-:S04]  /*0230*/  LOP3.LUT R0, R10, 0x1, RZ, 0xc0, !PT ;  /* 0x000000010a007812 */ /* 0x000fc800078ec0ff */
[----:B------:R-:W0:Y:S02]  /*0240*/  SHFL.BFLY PT, R2, R5, 0x4, 0x1f ;  /* 0x0c801f0005027f89 */ /* 0x000e2400000e0000 */
[----:B0-----:R-:W-:-:S05]  /*0250*/  FADD R2, R5, R2 ;  /* 0x0000000205027221 */ /* 0x001fca0000000000 */
[----:B------:R-:W0:Y:S02]  /*0260*/  SHFL.BFLY PT, R7, R2, 0x2, 0x1f ;  /* 0x0c401f0002077f89 */ /* 0x000e2400000e0000 */
[----:B0-----:R-:W-:-:S05]  /*0270*/  FADD R7, R2, R7 ;  /* 0x0000000702077221 */ /* 0x001fca0000000000 */
[----:B------:R-:W0:Y:S02]  /*0280*/  SHFL.BFLY PT, R4, R7, 0x1, 0x1f ;  /* 0x0c201f0007047f89 */ /* 0x000e2400000e0000 */
[----:B0-----:R-:W-:-:S05]  /*0290*/  FADD R4, R7, R4 ;  /* 0x0000000407047221 */ /* 0x001fca0000000000 */
[----:B------:R-:W-:Y:S04]  /*02a0*/  @!P0 STS [R3], R4 ;  /* 0x0000000403008388 */ /* 0x000fe80000000800 */
[----:B------:R-:W-:Y:S01]  /*02b0*/  BAR.SYNC.DEFER_BLOCKING 0x0 ;  /* 0x0000000000007b1d */ /* 0x000fe20000010000 */
[----:B------:R-:W-:-:S04]  /*02c0*/  ISETP.NE.U32.AND P0, PT, R0, 0x1, PT ;  /* 0x000000010000780c */ /* 0x000fc80003f05070 */
[C---:B------:R-:W-:Y:S01]  /*02d0*/  ISETP.LT.AND P0, PT, R10.reuse, 0x2, P0 ;  /* 0x000000020a00780c */ /* 0x040fe20000701270 */
[----:B------:R-:W0:Y:S01]  /*02e0*/  @!P1 LDS R6, [R10.X4] ;  /* 0x000000000a069984 */ /* 0x000e220000004800 */
[----:B------:R-:W-:-:S03]  /*02f0*/  LOP3.LUT P1, RZ, R10, 0x3f, RZ, 0xc0, !PT ;  /* 0x0000003f0aff7812 */ /* 0x000fc6000782c0ff */
[----:B0-----:R-:W0:Y:S02]  /*0300*/  SHFL.BFLY PT, R5, R6, 0x1, 0x1f ;  /* 0x0c201f0006057f89 */ /* 0x001e2400000e0000 */
[----:B0-----:R-:W-:-:S06]  /*0310*/  FADD R5, R6, R5 ;  /* 0x0000000506057221 */ /* 0x001fcc0000000000 */
[----:B------:R0:W-:Y:S04]  /*0320*/  @P0 STS [R10.X4], R5 ;  /* 0x000000050a000388 */ /* 0x0001e80000004800 */
[----:B------:R-:W-:Y:S06]  /*0330*/  BAR.SYNC.DEFER_BLOCKING 0x0 ;  /* 0x0000000000007b1d */ /* 0x000fec0000010000 */
[----:B------:R-:W-:Y:S05]  /*0340*/  @P1 EXIT ;  /* 0x000000000000194d */ /* 0x000fea0003800000 */
[----:B0-----:R-:W0:Y:S01]  /*0350*/  LDS R5, [RZ] ;  /* 0x00000000ff057984 */ /* 0x001e220000000800 */
[----:B------:R-:W-:-:S04]  /*0360*/  IMAD.MOV.U32 R3, RZ, RZ, 0x4 ;  /* 0x00000004ff037424 */ /* 0x000fc800078e00ff */
[----:B------:R-:W-:-:S05]  /*0370*/  IMAD.WIDE R2, R8, R3, c[0x0][0x168] ;  /* 0x00005a0008027625 */ /* 0x000fca00078e0203 */
[----:B0-----:R-:W-:Y:S01]  /*0380*/  STG.E [R2.64], R5 ;  /* 0x0000000502007986 */ /* 0x001fe2000c101904 */
[----:B------:R-:W-:Y:S05]  /*0390*/  EXIT ;  /* 0x000000000000794d */ /* 0x000fea0003800000 */
.L_x_2:
[----:B------:R-:W-:-:S00]  /*03a0*/  BRA `(.L_x_2) ;  /* 0xfffffff000007947 */ /* 0x000fc0000383ffff */
[----:B------:R-:W-:-:S00]  /*03b0*/  NOP ;  /* 0x0000000000007918 */ /* 0x000fc00000000000 */
        /* <DEDUP_REMOVED lines=12> */
.L_x_3:


//--------------------- .nv.shared.triton_red_fused__to_copy_mean_pow_5 --------------------------
	.section	.nv.shared.triton_red_fused__to_copy_mean_pow_5,"aw",@nobits
	.sectionflags	@""
	.align	16
